	.headerflags	@"EF_CUDA_TEXMODE_UNIFIED EF_CUDA_64BIT_ADDRESS EF_CUDA_ACCELERATORS EF_CUDA_SM90 EF_CUDA_VIRTUAL_SM(EF_CUDA_SM90)"
	.elftype	@"ET_EXEC"


//--------------------- .nv.info                  --------------------------
	.section	.nv.info,"",@"SHT_CUDA_INFO"
	.align	4


	//----- nvinfo : EIATTR_REGCOUNT
	.align		4
        /*0000*/ 	.byte	0x04, 0x2f
        /*0002*/ 	.short	(.L_1 - .L_0)
	.align		4
.L_0:
        /*0004*/ 	.word	index@(triton_poi_fused_add_leaky_relu_31)
        /*0008*/ 	.word	0x00000010


	//----- nvinfo : EIATTR_MIN_STACK_SIZE
	.align		4
.L_1:
        /*000c*/ 	.byte	0x04, 0x12
        /*000e*/ 	.short	(.L_3 - .L_2)
	.align		4
.L_2:
        /*0010*/ 	.word	index@(triton_poi_fused_add_leaky_relu_31)
        /*0014*/ 	.word	0x00000000


	//----- nvinfo : EIATTR_FRAME_SIZE
	.align		4
.L_3:
        /*0018*/ 	.byte	0x04, 0x11
        /*001a*/ 	.short	(.L_5 - .L_4)
	.align		4
.L_4:
        /*001c*/ 	.word	index@(triton_poi_fused_add_leaky_relu_31)
        /*0020*/ 	.word	0x00000000


	//----- nvinfo : EIATTR_MIN_STACK_SIZE
	.align		4
.L_5:
        /*0024*/ 	.byte	0x04, 0x12
        /*0026*/ 	.short	(.L_7 - .L_6)
	.align		4
.L_6:
        /*0028*/ 	.word	index@(triton_poi_fused_add_leaky_relu_31)
        /*002c*/ 	.word	0x00000000
.L_7:


//--------------------- .nv.info.triton_poi_fused_add_leaky_relu_31 --------------------------
	.section	.nv.info.triton_poi_fused_add_leaky_relu_31,"",@"SHT_CUDA_INFO"
	.sectionflags	@""
	.align	4


	//----- nvinfo : EIATTR_CUDA_API_VERSION
	.align		4
        /*0000*/ 	.byte	0x04, 0x37
        /*0002*/ 	.short	(.L_9 - .L_8)
.L_8:
        /*0004*/ 	.word	0x0000007c


	//----- nvinfo : EIATTR_KPARAM_INFO
	.align		4
.L_9:
        /*0008*/ 	.byte	0x04, 0x17
        /*000a*/ 	.short	(.L_11 - .L_10)
.L_10:
        /*000c*/ 	.word	0x00000000
        /*0010*/ 	.short	0x0005
        /*0012*/ 	.short	0x0028
        /*0014*/ 	.byte	0x00, 0xf0, 0x11, 0x00


	//----- nvinfo : EIATTR_KPARAM_INFO
	.align		4
.L_11:
        /*0018*/ 	.byte	0x04, 0x17
        /*001a*/ 	.short	(.L_13 - .L_12)
.L_12:
        /*001c*/ 	.word	0x00000000
        /*0020*/ 	.short	0x0004
        /*0022*/ 	.short	0x0020
        /*0024*/ 	.byte	0x00, 0xf4, 0x21, 0x00


	//----- nvinfo : EIATTR_KPARAM_INFO
	.align		4
.L_13:
        /*0028*/ 	.byte	0x04, 0x17
        /*002a*/ 	.short	(.L_15 - .L_14)
.L_14:
        /*002c*/ 	.word	0x00000000
        /*0030*/ 	.short	0x0003
        /*0032*/ 	.short	0x0018
        /*0034*/ 	.byte	0x00, 0xf4, 0x21, 0x00


	//----- nvinfo : EIATTR_KPARAM_INFO
	.align		4
.L_15:
        /*0038*/ 	.byte	0x04, 0x17
        /*003a*/ 	.short	(.L_17 - .L_16)
.L_16:
        /*003c*/ 	.word	0x00000000
        /*0040*/ 	.short	0x0002
        /*0042*/ 	.short	0x0010
        /*0044*/ 	.byte	0x00, 0xf4, 0x21, 0x00


	//----- nvinfo : EIATTR_KPARAM_INFO
	.align		4
.L_17:
        /*0048*/ 	.byte	0x04, 0x17
        /*004a*/ 	.short	(.L_19 - .L_18)
.L_18:
        /*004c*/ 	.word	0x00000000
        /*0050*/ 	.short	0x0001
        /*0052*/ 	.short	0x0008
        /*0054*/ 	.byte	0x00, 0xf4, 0x21, 0x00


	//----- nvinfo : EIATTR_KPARAM_INFO
	.align		4
.L_19:
        /*0058*/ 	.byte	0x04, 0x17
        /*005a*/ 	.short	(.L_21 - .L_20)
.L_20:
        /*005c*/ 	.word	0x00000000
        /*0060*/ 	.short	0x0000
        /*0062*/ 	.short	0x0000
        /*0064*/ 	.byte	0x00, 0xf4, 0x21, 0x00


	//----- nvinfo : EIATTR_SPARSE_MMA_MASK
	.align		4
.L_21:
        /*0068*/ 	.byte	0x03, 0x50
        /*006a*/ 	.short	0x0000


	//----- nvinfo : EIATTR_MAXREG_COUNT
	.align		4
        /*006c*/ 	.byte	0x03, 0x1b
        /*006e*/ 	.short	0x00ff


	//----- nvinfo : EIATTR_EXIT_INSTR_OFFSETS
	.align		4
        /*0070*/ 	.byte	0x04, 0x1c
        /*0072*/ 	.short	(.L_23 - .L_22)


	//   ....[0]....
.L_22:
        /*0074*/ 	.word	0x00000240


	//----- nvinfo : EIATTR_REQNTID
	.align		4
.L_23:
        /*0078*/ 	.byte	0x04, 0x10
        /*007a*/ 	.short	(.L_25 - .L_24)
.L_24:
        /*007c*/ 	.word	0x00000080
        /*0080*/ 	.word	0x00000001
        /*0084*/ 	.word	0x00000001


	//----- nvinfo : EIATTR_CBANK_PARAM_SIZE
	.align		4
.L_25:
        /*0088*/ 	.byte	0x03, 0x19
        /*008a*/ 	.short	0x002c


	//----- nvinfo : EIATTR_PARAM_CBANK
	.align		4
        /*008c*/ 	.byte	0x04, 0x0a
        /*008e*/ 	.short	(.L_27 - .L_26)
	.align		4
.L_26:
        /*0090*/ 	.word	index@(.nv.constant0.triton_poi_fused_add_leaky_relu_31)
        /*0094*/ 	.short	0x0210
        /*0096*/ 	.short	0x002c


	//----- nvinfo : EIATTR_SW_WAR
	.align		4
.L_27:
        /*0098*/ 	.byte	0x04, 0x36
        /*009a*/ 	.short	(.L_29 - .L_28)
.L_28:
        /*009c*/ 	.word	0x00000008
.L_29:


//--------------------- .nv.callgraph             --------------------------
	.section	.nv.callgraph,"",@"SHT_CUDA_CALLGRAPH"
	.align	4
	.sectionentsize	8
	.align		4
        /*0000*/ 	.word	0x00000000
	.align		4
        /*0004*/ 	.word	0xffffffff
	.align		4
        /*0008*/ 	.word	0x00000000
	.align		4
        /*000c*/ 	.word	0xfffffffe
	.align		4
        /*0010*/ 	.word	0x00000000
	.align		4
        /*0014*/ 	.word	0xfffffffd
	.align		4
        /*0018*/ 	.word	0x00000000
	.align		4
        /*001c*/ 	.word	0xfffffffc


//--------------------- .text.triton_poi_fused_add_leaky_relu_31 --------------------------
	.section	.text.triton_poi_fused_add_leaky_relu_31,"ax",@progbits
	.align	128
        .global         triton_poi_fused_add_leaky_relu_31
        .type           triton_poi_fused_add_leaky_relu_31,@function
        .size           triton_poi_fused_add_leaky_relu_31,(.L_x_1 - triton_poi_fused_add_leaky_relu_31)
        .other          triton_poi_fused_add_leaky_relu_31,@"STO_CUDA_ENTRY STV_DEFAULT"
triton_poi_fused_add_leaky_relu_31:
.text.triton_poi_fused_add_leaky_relu_31:
[----:B------:R-:W-:Y:S01]  /*0000*/  LDC R1, c[0x0][0x28] ;  /* 0x00000a00ff017b82 */ /* 0x000fe20000000800 */
[----:B------:R-:W1:Y:S07]  /*0010*/  S2R R0, SR_TID.X ;  /* 0x0000000000007919 */ /* 0x000e6e0000002100 */
[----:B------:R-:W2:Y:S01]  /*0020*/  LDC.64 R6, c[0x0][0x218] ;  /* 0x00008600ff067b82 */ /* 0x000ea20000000a00 */
[----:B------:R-:W-:Y:S01]  /*0030*/  ULDC.64 UR4, c[0x0][0x208] ;  /* 0x0000820000047ab9 */ /* 0x000fe20000000a00 */
[----:B------:R-:W-:Y:S01]  /*0040*/  ULDC.64 UR6, c[0x0][0x230] ;  /* 0x00008c0000067ab9 */ /* 0x000fe20000000a00 */
[----:B------:R-:W3:Y:S05]  /*0050*/  S2R R11, SR_CTAID.X ;  /* 0x00000000000b7919 */ /* 0x000eea0000002500 */
[----:B------:R-:W4:Y:S08]  /*0060*/  LDC.64 R8, c[0x0][0x228] ;  /* 0x00008a00ff087b82 */ /* 0x000f300000000a00 */
[----:B------:R-:W5:Y:S08]  /*0070*/  LDC.64 R4, c[0x0][0x210] ;  /* 0x00008400ff047b82 */ /* 0x000f700000000a00 */
[----:B------:R-:W2:Y:S01]  /*0080*/  LDC.64 R2, c[0x0][0x220] ;  /* 0x00008800ff027b82 */ /* 0x000ea20000000a00 */
[----:B-1----:R-:W-:Y:S01]  /*0090*/  IMAD.SHL.U32 R0, R0, 0x2, RZ ;  /* 0x0000000200007824 */ /* 0x002fe200078e00ff */
[----:B---3--:R-:W-:-:S04]  /*00a0*/  SHF.R.S32.HI R10, RZ, 0x17, R11 ;  /* 0x00000017ff0a7819 */ /* 0x008fc8000001140b */
[----:B------:R-:W-:-:S05]  /*00b0*/  LOP3.LUT R0, R0, 0xfe, RZ, 0xc0, !PT ;  /* 0x000000fe00007812 */ /* 0x000fca00078ec0ff */
[----:B------:R-:W-:Y:S01]  /*00c0*/  IMAD R0, R11, 0x100, R0 ;  /* 0x000001000b007824 */ /* 0x000fe200078e0200 */
[----:B------:R-:W-:-:S03]  /*00d0*/  SGXT R11, R10, 0x1 ;  /* 0x000000010a0b781a */ /* 0x000fc60000000200 */
[----:B-----5:R-:W-:Y:S01]  /*00e0*/  IMAD.WIDE R4, R0, 0x4, R4 ;  /* 0x0000000400047825 */ /* 0x020fe200078e0204 */
[----:B------:R-:W-:-:S03]  /*00f0*/  LEA.HI R11, R11, R0, RZ, 0xa ;  /* 0x000000000b0b7211 */ /* 0x000fc600078f50ff */
[----:B0-2---:R-:W-:Y:S01]  /*0100*/  IMAD.WIDE R2, R0, 0x4, R2 ;  /* 0x0000000400027825 */ /* 0x005fe200078e0202 */
[----:B------:R-:W-:Y:S01]  /*0110*/  SHF.R.S32.HI R11, RZ, 0xa, R11 ;  /* 0x0000000aff0b7819 */ /* 0x000fe2000001140b */
[----:B------:R-:W2:Y:S04]  /*0120*/  LDG.E.64 R4, desc[UR4][R4.64] ;  /* 0x0000000404047981 */ /* 0x000ea8000c1e1b00 */
[C---:B------:R-:W-:Y:S01]  /*0130*/  IMAD.WIDE R6, R11.reuse, 0x4, R6 ;  /* 0x000000040b067825 */ /* 0x040fe200078e0206 */
[----:B------:R-:W3:Y:S03]  /*0140*/  LDG.E.64 R2, desc[UR4][R2.64] ;  /* 0x0000000402027981 */ /* 0x000ee6000c1e1b00 */
[----:B----4-:R-:W-:-:S02]  /*0150*/  IMAD.WIDE R8, R11, 0x4, R8 ;  /* 0x000000040b087825 */ /* 0x010fc400078e0208 */
[----:B------:R-:W2:Y:S04]  /*0160*/  LDG.E.EL R6, desc[UR4][R6.64] ;  /* 0x0000000406067981 */ /* 0x000ea8000c2e1900 */
[----:B------:R-:W3:Y:S01]  /*0170*/  LDG.E.EL R8, desc[UR4][R8.64] ;  /* 0x0000000408087981 */ /* 0x000ee2000c2e1900 */
[--C-:B--2---:R-:W-:Y:S01]  /*0180*/  FADD R11, R4, R6.reuse ;  /* 0x00000006040b7221 */ /* 0x104fe20000000000 */
[----:B------:R-:W-:Y:S01]  /*0190*/  FADD R10, R5, R6 ;  /* 0x00000006050a7221 */ /* 0x000fe20000000000 */
[--C-:B---3--:R-:W-:Y:S01]  /*01a0*/  FADD R12, R2, R8.reuse ;  /* 0x00000008020c7221 */ /* 0x108fe20000000000 */
[----:B------:R-:W-:-:S04]  /*01b0*/  FADD R13, R3, R8 ;  /* 0x00000008030d7221 */ /* 0x000fc80000000000 */
[----:B------:R-:W-:Y:S02]  /*01c0*/  FSETP.GT.AND P1, PT, R11, -R12, PT ;  /* 0x8000000c0b00720b */ /* 0x000fe40003f24000 */
[----:B------:R-:W-:Y:S02]  /*01d0*/  FSETP.GT.AND P0, PT, R10, -R13, PT ;  /* 0x8000000d0a00720b */ /* 0x000fe40003f04000 */
[----:B------:R-:W-:Y:S02]  /*01e0*/  SEL R8, RZ, 0x1, !P1 ;  /* 0x00000001ff087807 */ /* 0x000fe40004800000 */
[----:B------:R-:W-:Y:S02]  /*01f0*/  SEL R5, RZ, 0x100, !P0 ;  /* 0x00000100ff057807 */ /* 0x000fe40004000000 */
[----:B------:R-:W-:-:S03]  /*0200*/  IADD3 R6, P2, R0, UR6, RZ ;  /* 0x0000000600067c10 */ /* 0x000fc6000ff5e0ff */
[----:B------:R-:W-:Y:S01]  /*0210*/  IMAD.IADD R5, R8, 0x1, R5 ;  /* 0x0000000108057824 */ /* 0x000fe200078e0205 */
[----:B------:R-:W-:-:S05]  /*0220*/  LEA.HI.X.SX32 R7, R0, UR7, 0x1, P2 ;  /* 0x0000000700077c11 */ /* 0x000fca00090f0eff */
[----:B------:R-:W-:Y:S01]  /*0230*/  STG.E.U16 desc[UR4][R6.64], R5 ;  /* 0x0000000506007986 */ /* 0x000fe2000c101504 */
[----:B------:R-:W-:Y:S05]  /*0240*/  EXIT ;  /* 0x000000000000794d */ /* 0x000fea0003800000 */
.L_x_0:
[----:B------:R-:W-:-:S00]  /*0250*/  BRA `(.L_x_0) ;  /* 0xfffffffc00fc7947 */ /* 0x000fc0000383ffff */
[----:B------:R-:W-:-:S00]  /*0260*/  NOP ;  /* 0x0000000000007918 */ /* 0x000fc00000000000 */
        /* <DEDUP_REMOVED lines=9> */
.L_x_1:


//--------------------- .nv.constant0.triton_poi_fused_add_leaky_relu_31 --------------------------
	.section	.nv.constant0.triton_poi_fused_add_leaky_relu_31,"a",@progbits
	.sectionflags	@""
	.align	4
.nv.constant0.triton_poi_fused_add_leaky_relu_31:
	.zero		572
